//
// Generated by NVIDIA NVVM Compiler
//
// Compiler Build ID: CL-36424714
// Cuda compilation tools, release 13.0, V13.0.88
// Based on NVVM 20.0.0
//

.version 9.0
.target sm_100
.address_size 64

	// .globl	_Z8trainingiiPiPf

.visible .entry _Z8trainingiiPiPf(
	.param .u32 _Z8trainingiiPiPf_param_0,
	.param .u32 _Z8trainingiiPiPf_param_1,
	.param .u64 .ptr .align 1 _Z8trainingiiPiPf_param_2,
	.param .u64 .ptr .align 1 _Z8trainingiiPiPf_param_3
)
{


	ret;

}


// ===== COMPILED SASS (sm_100) =====

	.target	sm_100

	.elftype	@"ET_EXEC"


//--------------------- .note.nv.tkinfo           --------------------------
	.section	.note.nv.tkinfo,"",@"SHT_NOTE"
	.sectionflags	@"SHF_NOTE_NV_TKINFO"
	.tkinfo
        /*0018*/ 	.word	0x00000002
        /*0030*/ 	.string	""
        /*0030*/ 	.string	"ptxas"
        /*0030*/ 	.string	"Cuda compilation tools, release 13.0, V13.0.88"
        /*0030*/ 	.string	"Build cuda_13.0.r13.0/compiler.36424714_0"
        /*0030*/ 	.string	"-arch sm_100 -m 64 "



//--------------------- .note.nv.cuinfo           --------------------------
	.section	.note.nv.cuinfo,"",@"SHT_NOTE"
	.sectionflags	@"SHF_NOTE_NV_CUINFO"
        /*0018*/ 	.short	0x0002
        /*001a*/ 	.short	0x0064
        /*001c*/ 	.short	0x0082
	.zero		2


//--------------------- .nv.info                  --------------------------
	.section	.nv.info,"",@"SHT_CUDA_INFO"
	.align	4


	//----- nvinfo : EIATTR_REGCOUNT
	.align		4
        /*0000*/ 	.byte	0x04, 0x2f
        /*0002*/ 	.short	(.L_1 - .L_0)
	.align		4
.L_0:
        /*0004*/ 	.word	index@(_Z8trainingiiPiPf)
        /*0008*/ 	.word	0x00000004


	//----- nvinfo : EIATTR_FRAME_SIZE
	.align		4
.L_1:
        /*000c*/ 	.byte	0x04, 0x11
        /*000e*/ 	.short	(.L_3 - .L_2)
	.align		4
.L_2:
        /*0010*/ 	.word	index@(_Z8trainingiiPiPf)
        /*0014*/ 	.word	0x00000000


	//----- nvinfo : EIATTR_MIN_STACK_SIZE
	.align		4
.L_3:
        /*0018*/ 	.byte	0x04, 0x12
        /*001a*/ 	.short	(.L_5 - .L_4)
	.align		4
.L_4:
        /*001c*/ 	.word	index@(_Z8trainingiiPiPf)
        /*0020*/ 	.word	0x00000000
.L_5:


//--------------------- .nv.compat                --------------------------
	.section	.nv.compat,"",@"SHT_CUDA_COMPAT_INFO"
	.align	4
        /*0000*/ 	.byte	0x02, 0x09, 0x00, 0x00, 0x02, 0x02, 0x01, 0x00, 0x02, 0x05, 0x05, 0x00, 0x03, 0x07, 0x01, 0x01
        /*0010*/ 	.byte	0x02, 0x03, 0x00, 0x00, 0x02, 0x06, 0x01, 0x00, 0x04, 0x0b, 0x08, 0x00, 0x09, 0x00, 0x00, 0x00
        /*0020*/ 	.byte	0x00, 0x00, 0x00, 0x00


//--------------------- .nv.info._Z8trainingiiPiPf --------------------------
	.section	.nv.info._Z8trainingiiPiPf,"",@"SHT_CUDA_INFO"
	.sectionflags	@""
	.align	4


	//----- nvinfo : EIATTR_CUDA_API_VERSION
	.align		4
        /*0000*/ 	.byte	0x04, 0x37
        /*0002*/ 	.short	(.L_7 - .L_6)
.L_6:
        /*0004*/ 	.word	0x00000082


	//----- nvinfo : EIATTR_KPARAM_INFO
	.align		4
.L_7:
        /*0008*/ 	.byte	0x04, 0x17
        /*000a*/ 	.short	(.L_9 - .L_8)
.L_8:
        /*000c*/ 	.word	0x00000000
        /*0010*/ 	.short	0x0003
        /*0012*/ 	.short	0x0010
        /*0014*/ 	.byte	0x00, 0xf5, 0x21, 0x00


	//----- nvinfo : EIATTR_KPARAM_INFO
	.align		4
.L_9:
        /*0018*/ 	.byte	0x04, 0x17
        /*001a*/ 	.short	(.L_11 - .L_10)
.L_10:
        /*001c*/ 	.word	0x00000000
        /*0020*/ 	.short	0x0002
        /*0022*/ 	.short	0x0008
        /*0024*/ 	.byte	0x00, 0xf5, 0x21, 0x00


	//----- nvinfo : EIATTR_KPARAM_INFO
	.align		4
.L_11:
        /*0028*/ 	.byte	0x04, 0x17
        /*002a*/ 	.short	(.L_13 - .L_12)
.L_12:
        /*002c*/ 	.word	0x00000000
        /*0030*/ 	.short	0x0001
        /*0032*/ 	.short	0x0004
        /*0034*/ 	.byte	0x00, 0xf0, 0x11, 0x00


	//----- nvinfo : EIATTR_KPARAM_INFO
	.align		4
.L_13:
        /*0038*/ 	.byte	0x04, 0x17
        /*003a*/ 	.short	(.L_15 - .L_14)
.L_14:
        /*003c*/ 	.word	0x00000000
        /*0040*/ 	.short	0x0000
        /*0042*/ 	.short	0x0000
        /*0044*/ 	.byte	0x00, 0xf0, 0x11, 0x00


	//----- nvinfo : EIATTR_SPARSE_MMA_MASK
	.align		4
.L_15:
        /*0048*/ 	.byte	0x03, 0x50
        /*004a*/ 	.short	0x0000


	//----- nvinfo : EIATTR_MAXREG_COUNT
	.align		4
        /*004c*/ 	.byte	0x03, 0x1b
        /*004e*/ 	.short	0x00ff


	//----- nvinfo : EIATTR_MERCURY_ISA_VERSION
	.align		4
        /*0050*/ 	.byte	0x03, 0x5f
        /*0052*/ 	.short	0x0101


	//----- nvinfo : EIATTR_VRC_CTA_INIT_COUNT
	.align		4
        /*0054*/ 	.byte	0x02, 0x4a
	.zero		1
	.zero		1


	//----- nvinfo : EIATTR_EXIT_INSTR_OFFSETS
	.align		4
        /*0058*/ 	.byte	0x04, 0x1c
        /*005a*/ 	.short	(.L_17 - .L_16)


	//   ....[0]....
.L_16:
        /*005c*/ 	.word	0x00000010


	//----- nvinfo : EIATTR_CBANK_PARAM_SIZE
	.align		4
.L_17:
        /*0060*/ 	.byte	0x03, 0x19
        /*0062*/ 	.short	0x0018


	//----- nvinfo : EIATTR_PARAM_CBANK
	.align		4
        /*0064*/ 	.byte	0x04, 0x0a
        /*0066*/ 	.short	(.L_19 - .L_18)
	.align		4
.L_18:
        /*0068*/ 	.word	index@(.nv.constant0._Z8trainingiiPiPf)
        /*006c*/ 	.short	0x0380
        /*006e*/ 	.short	0x0018


	//----- nvinfo : EIATTR_SW_WAR
	.align		4
.L_19:
        /*0070*/ 	.byte	0x04, 0x36
        /*0072*/ 	.short	(.L_21 - .L_20)
.L_20:
        /*0074*/ 	.word	0x00000008
.L_21:


//--------------------- .nv.callgraph             --------------------------
	.section	.nv.callgraph,"",@"SHT_CUDA_CALLGRAPH"
	.align	4
	.sectionentsize	8
	.align		4
        /*0000*/ 	.word	0x00000000
	.align		4
        /*0004*/ 	.word	0xffffffff
	.align		4
        /*0008*/ 	.word	0x00000000
	.align		4
        /*000c*/ 	.word	0xfffffffe
	.align		4
        /*0010*/ 	.word	0x00000000
	.align		4
        /*0014*/ 	.word	0xfffffffd
	.align		4
        /*0018*/ 	.word	0x00000000
	.align		4
        /*001c*/ 	.word	0xfffffffc


//--------------------- .text._Z8trainingiiPiPf   --------------------------
	.section	.text._Z8trainingiiPiPf,"ax",@progbits
	.align	128
        .global         _Z8trainingiiPiPf
        .type           _Z8trainingiiPiPf,@function
        .size           _Z8trainingiiPiPf,(.L_x_1 - _Z8trainingiiPiPf)
        .other          _Z8trainingiiPiPf,@"STO_CUDA_ENTRY STV_DEFAULT"
_Z8trainingiiPiPf:
.text._Z8trainingiiPiPf:
[----:B------:R-:W-:Y:S01]  /*0000*/  LDC R1, c[0x0][0x37c] ;  /* 0x0000df00ff017b82 */ /* 0x000fe20000000800 */
[----:B------:R-:W-:Y:S05]  /*0010*/  EXIT ;  /* 0x000000000000794d */ /* 0x000fea0003800000 */
.L_x_0:
[----:B------:R-:W-:-:S00]  /*0020*/  BRA `(.L_x_0) ;  /* 0xfffffffc00fc7947 */ /* 0x000fc0000383ffff */
[----:B------:R-:W-:-:S00]  /*0030*/  NOP ;  /* 0x0000000000007918 */ /* 0x000fc00000000000 */
        /* <DEDUP_REMOVED lines=12> */
.L_x_1:


//--------------------- .nv.shared.reserved.0     --------------------------
	.section	.nv.shared.reserved.0,"aw",@nobits
	.weak		__nv_reservedSMEM_offset_0_alias
	.size		__nv_reservedSMEM_offset_0_alias, 0, 64
	.other		__nv_reservedSMEM_offset_0_alias,@"STO_CUDA_RESERVED_SHARED STV_DEFAULT"
__nv_reservedSMEM_offset_0_alias:
	.zero		0
	.zero		64


//--------------------- .nv.constant0._Z8trainingiiPiPf --------------------------
	.section	.nv.constant0._Z8trainingiiPiPf,"a",@progbits
	.sectionflags	@""
	.align	4
.nv.constant0._Z8trainingiiPiPf:
	.zero		920


//--------------------- SYMBOLS --------------------------

	.type		.nv.reservedSmem.offset0,@object
	.size		.nv.reservedSmem.offset0,0x4
